//
// Generated by NVIDIA NVVM Compiler
//
// Compiler Build ID: CL-36424714
// Cuda compilation tools, release 13.0, V13.0.88
// Based on NVVM 20.0.0
//

.version 9.0
.target sm_100
.address_size 64

	// .globl	_Z3addPiS_S_

.visible .entry _Z3addPiS_S_(
	.param .u64 .ptr .align 1 _Z3addPiS_S__param_0,
	.param .u64 .ptr .align 1 _Z3addPiS_S__param_1,
	.param .u64 .ptr .align 1 _Z3addPiS_S__param_2
)
{
	.reg .pred 	%p<2>;
	.reg .b32 	%r<5>;
	.reg .b64 	%rd<11>;

	ld.param.u64 	%rd1, [_Z3addPiS_S__param_0];
	ld.param.u64 	%rd2, [_Z3addPiS_S__param_1];
	ld.param.u64 	%rd3, [_Z3addPiS_S__param_2];
	mov.u32 	%r1, %ctaid.x;
	setp.gt.u32 	%p1, %r1, 64999;
	@%p1 bra 	$L__BB0_2;
	cvta.to.global.u64 	%rd4, %rd1;
	cvta.to.global.u64 	%rd5, %rd2;
	cvta.to.global.u64 	%rd6, %rd3;
	mul.wide.u32 	%rd7, %r1, 4;
	add.s64 	%rd8, %rd4, %rd7;
	ld.global.u32 	%r2, [%rd8];
	add.s64 	%rd9, %rd5, %rd7;
	ld.global.u32 	%r3, [%rd9];
	add.s32 	%r4, %r3, %r2;
	add.s64 	%rd10, %rd6, %rd7;
	st.global.u32 	[%rd10], %r4;
$L__BB0_2:
	ret;

}


// ===== COMPILED SASS (sm_100) =====

	.target	sm_100

	.elftype	@"ET_EXEC"


//--------------------- .note.nv.tkinfo           --------------------------
	.section	.note.nv.tkinfo,"",@"SHT_NOTE"
	.sectionflags	@"SHF_NOTE_NV_TKINFO"
	.tkinfo
        /*0018*/ 	.word	0x00000002
        /*0030*/ 	.string	""
        /*0030*/ 	.string	"ptxas"
        /*0030*/ 	.string	"Cuda compilation tools, release 13.0, V13.0.88"
        /*0030*/ 	.string	"Build cuda_13.0.r13.0/compiler.36424714_0"
        /*0030*/ 	.string	"-arch sm_100 -m 64 "



//--------------------- .note.nv.cuinfo           --------------------------
	.section	.note.nv.cuinfo,"",@"SHT_NOTE"
	.sectionflags	@"SHF_NOTE_NV_CUINFO"
        /*0018*/ 	.short	0x0002
        /*001a*/ 	.short	0x0064
        /*001c*/ 	.short	0x0082
	.zero		2


//--------------------- .nv.info                  --------------------------
	.section	.nv.info,"",@"SHT_CUDA_INFO"
	.align	4


	//----- nvinfo : EIATTR_REGCOUNT
	.align		4
        /*0000*/ 	.byte	0x04, 0x2f
        /*0002*/ 	.short	(.L_1 - .L_0)
	.align		4
.L_0:
        /*0004*/ 	.word	index@(_Z3addPiS_S_)
        /*0008*/ 	.word	0x0000000c


	//----- nvinfo : EIATTR_FRAME_SIZE
	.align		4
.L_1:
        /*000c*/ 	.byte	0x04, 0x11
        /*000e*/ 	.short	(.L_3 - .L_2)
	.align		4
.L_2:
        /*0010*/ 	.word	index@(_Z3addPiS_S_)
        /*0014*/ 	.word	0x00000000


	//----- nvinfo : EIATTR_MIN_STACK_SIZE
	.align		4
.L_3:
        /*0018*/ 	.byte	0x04, 0x12
        /*001a*/ 	.short	(.L_5 - .L_4)
	.align		4
.L_4:
        /*001c*/ 	.word	index@(_Z3addPiS_S_)
        /*0020*/ 	.word	0x00000000
.L_5:


//--------------------- .nv.compat                --------------------------
	.section	.nv.compat,"",@"SHT_CUDA_COMPAT_INFO"
	.align	4
        /*0000*/ 	.byte	0x02, 0x09, 0x00, 0x00, 0x02, 0x02, 0x01, 0x00, 0x02, 0x05, 0x05, 0x00, 0x03, 0x07, 0x01, 0x01
        /*0010*/ 	.byte	0x02, 0x03, 0x00, 0x00, 0x02, 0x06, 0x01, 0x00, 0x04, 0x0b, 0x08, 0x00, 0x09, 0x00, 0x00, 0x00
        /*0020*/ 	.byte	0x00, 0x00, 0x00, 0x00


//--------------------- .nv.info._Z3addPiS_S_     --------------------------
	.section	.nv.info._Z3addPiS_S_,"",@"SHT_CUDA_INFO"
	.sectionflags	@""
	.align	4


	//----- nvinfo : EIATTR_CUDA_API_VERSION
	.align		4
        /*0000*/ 	.byte	0x04, 0x37
        /*0002*/ 	.short	(.L_7 - .L_6)
.L_6:
        /*0004*/ 	.word	0x00000082


	//----- nvinfo : EIATTR_KPARAM_INFO
	.align		4
.L_7:
        /*0008*/ 	.byte	0x04, 0x17
        /*000a*/ 	.short	(.L_9 - .L_8)
.L_8:
        /*000c*/ 	.word	0x00000000
        /*0010*/ 	.short	0x0002
        /*0012*/ 	.short	0x0010
        /*0014*/ 	.byte	0x00, 0xf5, 0x21, 0x00


	//----- nvinfo : EIATTR_KPARAM_INFO
	.align		4
.L_9:
        /*0018*/ 	.byte	0x04, 0x17
        /*001a*/ 	.short	(.L_11 - .L_10)
.L_10:
        /*001c*/ 	.word	0x00000000
        /*0020*/ 	.short	0x0001
        /*0022*/ 	.short	0x0008
        /*0024*/ 	.byte	0x00, 0xf5, 0x21, 0x00


	//----- nvinfo : EIATTR_KPARAM_INFO
	.align		4
.L_11:
        /*0028*/ 	.byte	0x04, 0x17
        /*002a*/ 	.short	(.L_13 - .L_12)
.L_12:
        /*002c*/ 	.word	0x00000000
        /*0030*/ 	.short	0x0000
        /*0032*/ 	.short	0x0000
        /*0034*/ 	.byte	0x00, 0xf5, 0x21, 0x00


	//----- nvinfo : EIATTR_SPARSE_MMA_MASK
	.align		4
.L_13:
        /*0038*/ 	.byte	0x03, 0x50
        /*003a*/ 	.short	0x0000


	//----- nvinfo : EIATTR_MAXREG_COUNT
	.align		4
        /*003c*/ 	.byte	0x03, 0x1b
        /*003e*/ 	.short	0x00ff


	//----- nvinfo : EIATTR_MERCURY_ISA_VERSION
	.align		4
        /*0040*/ 	.byte	0x03, 0x5f
        /*0042*/ 	.short	0x0101


	//----- nvinfo : EIATTR_VRC_CTA_INIT_COUNT
	.align		4
        /*0044*/ 	.byte	0x02, 0x4a
	.zero		1
	.zero		1


	//----- nvinfo : EIATTR_EXIT_INSTR_OFFSETS
	.align		4
        /*0048*/ 	.byte	0x04, 0x1c
        /*004a*/ 	.short	(.L_15 - .L_14)


	//   ....[0]....
.L_14:
        /*004c*/ 	.word	0x00000030


	//   ....[1]....
        /*0050*/ 	.word	0x000000f0


	//----- nvinfo : EIATTR_CBANK_PARAM_SIZE
	.align		4
.L_15:
        /*0054*/ 	.byte	0x03, 0x19
        /*0056*/ 	.short	0x0018


	//----- nvinfo : EIATTR_PARAM_CBANK
	.align		4
        /*0058*/ 	.byte	0x04, 0x0a
        /*005a*/ 	.short	(.L_17 - .L_16)
	.align		4
.L_16:
        /*005c*/ 	.word	index@(.nv.constant0._Z3addPiS_S_)
        /*0060*/ 	.short	0x0380
        /*0062*/ 	.short	0x0018


	//----- nvinfo : EIATTR_SW_WAR
	.align		4
.L_17:
        /*0064*/ 	.byte	0x04, 0x36
        /*0066*/ 	.short	(.L_19 - .L_18)
.L_18:
        /*0068*/ 	.word	0x00000008
.L_19:


//--------------------- .nv.callgraph             --------------------------
	.section	.nv.callgraph,"",@"SHT_CUDA_CALLGRAPH"
	.align	4
	.sectionentsize	8
	.align		4
        /*0000*/ 	.word	0x00000000
	.align		4
        /*0004*/ 	.word	0xffffffff
	.align		4
        /*0008*/ 	.word	0x00000000
	.align		4
        /*000c*/ 	.word	0xfffffffe
	.align		4
        /*0010*/ 	.word	0x00000000
	.align		4
        /*0014*/ 	.word	0xfffffffd
	.align		4
        /*0018*/ 	.word	0x00000000
	.align		4
        /*001c*/ 	.word	0xfffffffc


//--------------------- .text._Z3addPiS_S_        --------------------------
	.section	.text._Z3addPiS_S_,"ax",@progbits
	.align	128
        .global         _Z3addPiS_S_
        .type           _Z3addPiS_S_,@function
        .size           _Z3addPiS_S_,(.L_x_1 - _Z3addPiS_S_)
        .other          _Z3addPiS_S_,@"STO_CUDA_ENTRY STV_DEFAULT"
_Z3addPiS_S_:
.text._Z3addPiS_S_:
[----:B------:R-:W-:Y:S01]  /*0000*/  LDC R1, c[0x0][0x37c] ;  /* 0x0000df00ff017b82 */ /* 0x000fe20000000800 */
[----:B------:R-:W0:Y:S02]  /*0010*/  S2R R9, SR_CTAID.X ;  /* 0x0000000000097919 */ /* 0x000e240000002500 */
[----:B0-----:R-:W-:-:S13]  /*0020*/  ISETP.GT.U32.AND P0, PT, R9, 0xfde7, PT ;  /* 0x0000fde70900780c */ /* 0x001fda0003f04070 */
[----:B------:R-:W-:Y:S05]  /*0030*/  @P0 EXIT ;  /* 0x000000000000094d */ /* 0x000fea0003800000 */
[----:B------:R-:W0:Y:S01]  /*0040*/  LDC.64 R2, c[0x0][0x380] ;  /* 0x0000e000ff027b82 */ /* 0x000e220000000a00 */
[----:B------:R-:W1:Y:S07]  /*0050*/  LDCU.64 UR4, c[0x0][0x358] ;  /* 0x00006b00ff0477ac */ /* 0x000e6e0008000a00 */
[----:B------:R-:W2:Y:S08]  /*0060*/  LDC.64 R4, c[0x0][0x388] ;  /* 0x0000e200ff047b82 */ /* 0x000eb00000000a00 */
[----:B------:R-:W3:Y:S01]  /*0070*/  LDC.64 R6, c[0x0][0x390] ;  /* 0x0000e400ff067b82 */ /* 0x000ee20000000a00 */
[----:B0-----:R-:W-:-:S06]  /*0080*/  IMAD.WIDE.U32 R2, R9, 0x4, R2 ;  /* 0x0000000409027825 */ /* 0x001fcc00078e0002 */
[----:B-1----:R-:W4:Y:S01]  /*0090*/  LDG.E R2, desc[UR4][R2.64] ;  /* 0x0000000402027981 */ /* 0x002f22000c1e1900 */
[----:B--2---:R-:W-:-:S06]  /*00a0*/  IMAD.WIDE.U32 R4, R9, 0x4, R4 ;  /* 0x0000000409047825 */ /* 0x004fcc00078e0004 */
[----:B------:R-:W4:Y:S01]  /*00b0*/  LDG.E R5, desc[UR4][R4.64] ;  /* 0x0000000404057981 */ /* 0x000f22000c1e1900 */
[----:B---3--:R-:W-:Y:S01]  /*00c0*/  IMAD.WIDE.U32 R6, R9, 0x4, R6 ;  /* 0x0000000409067825 */ /* 0x008fe200078e0006 */
[----:B----4-:R-:W-:-:S05]  /*00d0*/  IADD3 R9, PT, PT, R2, R5, RZ ;  /* 0x0000000502097210 */ /* 0x010fca0007ffe0ff */
[----:B------:R-:W-:Y:S01]  /*00e0*/  STG.E desc[UR4][R6.64], R9 ;  /* 0x0000000906007986 */ /* 0x000fe2000c101904 */
[----:B------:R-:W-:Y:S05]  /*00f0*/  EXIT ;  /* 0x000000000000794d */ /* 0x000fea0003800000 */
.L_x_0:
[----:B------:R-:W-:-:S00]  /*0100*/  BRA `(.L_x_0) ;  /* 0xfffffffc00fc7947 */ /* 0x000fc0000383ffff */
[----:B------:R-:W-:-:S00]  /*0110*/  NOP ;  /* 0x0000000000007918 */ /* 0x000fc00000000000 */
        /* <DEDUP_REMOVED lines=14> */
.L_x_1:


//--------------------- .nv.shared.reserved.0     --------------------------
	.section	.nv.shared.reserved.0,"aw",@nobits
	.weak		__nv_reservedSMEM_offset_0_alias
	.size		__nv_reservedSMEM_offset_0_alias, 0, 64
	.other		__nv_reservedSMEM_offset_0_alias,@"STO_CUDA_RESERVED_SHARED STV_DEFAULT"
__nv_reservedSMEM_offset_0_alias:
	.zero		0
	.zero		64


//--------------------- .nv.constant0._Z3addPiS_S_ --------------------------
	.section	.nv.constant0._Z3addPiS_S_,"a",@progbits
	.sectionflags	@""
	.align	4
.nv.constant0._Z3addPiS_S_:
	.zero		920


//--------------------- SYMBOLS --------------------------

	.type		.nv.reservedSmem.offset0,@object
	.size		.nv.reservedSmem.offset0,0x4
